//
// Generated by NVIDIA NVVM Compiler
//
// Compiler Build ID: CL-36424714
// Cuda compilation tools, release 13.0, V13.0.88
// Based on NVVM 20.0.0
//

.version 9.0
.target sm_100
.address_size 64

	// .globl	_Z13gpu_array_opsPKfS0_PfS1_S1_S1_i

.visible .entry _Z13gpu_array_opsPKfS0_PfS1_S1_S1_i(
	.param .u64 .ptr .align 1 _Z13gpu_array_opsPKfS0_PfS1_S1_S1_i_param_0,
	.param .u64 .ptr .align 1 _Z13gpu_array_opsPKfS0_PfS1_S1_S1_i_param_1,
	.param .u64 .ptr .align 1 _Z13gpu_array_opsPKfS0_PfS1_S1_S1_i_param_2,
	.param .u64 .ptr .align 1 _Z13gpu_array_opsPKfS0_PfS1_S1_S1_i_param_3,
	.param .u64 .ptr .align 1 _Z13gpu_array_opsPKfS0_PfS1_S1_S1_i_param_4,
	.param .u64 .ptr .align 1 _Z13gpu_array_opsPKfS0_PfS1_S1_S1_i_param_5,
	.param .u32 _Z13gpu_array_opsPKfS0_PfS1_S1_S1_i_param_6
)
{
	.reg .pred 	%p<3>;
	.reg .b32 	%r<6>;
	.reg .b32 	%f<16>;
	.reg .b64 	%rd<21>;

	ld.param.u64 	%rd2, [_Z13gpu_array_opsPKfS0_PfS1_S1_S1_i_param_0];
	ld.param.u64 	%rd3, [_Z13gpu_array_opsPKfS0_PfS1_S1_S1_i_param_1];
	ld.param.u64 	%rd4, [_Z13gpu_array_opsPKfS0_PfS1_S1_S1_i_param_2];
	ld.param.u64 	%rd5, [_Z13gpu_array_opsPKfS0_PfS1_S1_S1_i_param_3];
	ld.param.u64 	%rd6, [_Z13gpu_array_opsPKfS0_PfS1_S1_S1_i_param_4];
	ld.param.u64 	%rd7, [_Z13gpu_array_opsPKfS0_PfS1_S1_S1_i_param_5];
	ld.param.u32 	%r2, [_Z13gpu_array_opsPKfS0_PfS1_S1_S1_i_param_6];
	mov.u32 	%r3, %ctaid.x;
	mov.u32 	%r4, %ntid.x;
	mov.u32 	%r5, %tid.x;
	mad.lo.s32 	%r1, %r3, %r4, %r5;
	setp.ge.s32 	%p1, %r1, %r2;
	@%p1 bra 	$L__BB0_4;
	cvta.to.global.u64 	%rd8, %rd2;
	cvta.to.global.u64 	%rd9, %rd3;
	cvta.to.global.u64 	%rd10, %rd4;
	cvta.to.global.u64 	%rd11, %rd5;
	cvta.to.global.u64 	%rd12, %rd6;
	mul.wide.s32 	%rd13, %r1, 4;
	add.s64 	%rd1, %rd8, %rd13;
	ld.global.f32 	%f5, [%rd1];
	add.s64 	%rd14, %rd9, %rd13;
	ld.global.f32 	%f6, [%rd14];
	add.f32 	%f7, %f5, %f6;
	add.s64 	%rd15, %rd10, %rd13;
	st.global.f32 	[%rd15], %f7;
	ld.global.f32 	%f8, [%rd1];
	ld.global.f32 	%f9, [%rd14];
	sub.f32 	%f10, %f8, %f9;
	add.s64 	%rd16, %rd11, %rd13;
	st.global.f32 	[%rd16], %f10;
	ld.global.f32 	%f11, [%rd1];
	ld.global.f32 	%f12, [%rd14];
	mul.f32 	%f13, %f11, %f12;
	add.s64 	%rd17, %rd12, %rd13;
	st.global.f32 	[%rd17], %f13;
	ld.global.f32 	%f1, [%rd14];
	setp.eq.f32 	%p2, %f1, 0f00000000;
	mov.f32 	%f15, 0f00000000;
	@%p2 bra 	$L__BB0_3;
	ld.global.f32 	%f14, [%rd1];
	div.rn.f32 	%f15, %f14, %f1;
$L__BB0_3:
	cvta.to.global.u64 	%rd18, %rd7;
	add.s64 	%rd20, %rd18, %rd13;
	st.global.f32 	[%rd20], %f15;
$L__BB0_4:
	ret;

}


// ===== COMPILED SASS (sm_100) =====

	.target	sm_100

	.elftype	@"ET_EXEC"


//--------------------- .note.nv.tkinfo           --------------------------
	.section	.note.nv.tkinfo,"",@"SHT_NOTE"
	.sectionflags	@"SHF_NOTE_NV_TKINFO"
	.tkinfo
        /*0018*/ 	.word	0x00000002
        /*0030*/ 	.string	""
        /*0030*/ 	.string	"ptxas"
        /*0030*/ 	.string	"Cuda compilation tools, release 13.0, V13.0.88"
        /*0030*/ 	.string	"Build cuda_13.0.r13.0/compiler.36424714_0"
        /*0030*/ 	.string	"-arch sm_100 -m 64 "



//--------------------- .note.nv.cuinfo           --------------------------
	.section	.note.nv.cuinfo,"",@"SHT_NOTE"
	.sectionflags	@"SHF_NOTE_NV_CUINFO"
        /*0018*/ 	.short	0x0002
        /*001a*/ 	.short	0x0064
        /*001c*/ 	.short	0x0082
	.zero		2


//--------------------- .nv.info                  --------------------------
	.section	.nv.info,"",@"SHT_CUDA_INFO"
	.align	4


	//----- nvinfo : EIATTR_REGCOUNT
	.align		4
        /*0000*/ 	.byte	0x04, 0x2f
        /*0002*/ 	.short	(.L_1 - .L_0)
	.align		4
.L_0:
        /*0004*/ 	.word	index@(_Z13gpu_array_opsPKfS0_PfS1_S1_S1_i)
        /*0008*/ 	.word	0x00000014


	//----- nvinfo : EIATTR_FRAME_SIZE
	.align		4
.L_1:
        /*000c*/ 	.byte	0x04, 0x11
        /*000e*/ 	.short	(.L_3 - .L_2)
	.align		4
.L_2:
        /*0010*/ 	.word	index@($__internal_0_$__cuda_sm3x_div_rn_noftz_f32_slowpath)
        /*0014*/ 	.word	0x00000000


	//----- nvinfo : EIATTR_FRAME_SIZE
	.align		4
.L_3:
        /*0018*/ 	.byte	0x04, 0x11
        /*001a*/ 	.short	(.L_5 - .L_4)
	.align		4
.L_4:
        /*001c*/ 	.word	index@(_Z13gpu_array_opsPKfS0_PfS1_S1_S1_i)
        /*0020*/ 	.word	0x00000000


	//----- nvinfo : EIATTR_MIN_STACK_SIZE
	.align		4
.L_5:
        /*0024*/ 	.byte	0x04, 0x12
        /*0026*/ 	.short	(.L_7 - .L_6)
	.align		4
.L_6:
        /*0028*/ 	.word	index@(_Z13gpu_array_opsPKfS0_PfS1_S1_S1_i)
        /*002c*/ 	.word	0x00000000
.L_7:


//--------------------- .nv.compat                --------------------------
	.section	.nv.compat,"",@"SHT_CUDA_COMPAT_INFO"
	.align	4
        /*0000*/ 	.byte	0x02, 0x09, 0x00, 0x00, 0x02, 0x02, 0x01, 0x00, 0x02, 0x05, 0x05, 0x00, 0x03, 0x07, 0x01, 0x01
        /*0010*/ 	.byte	0x02, 0x03, 0x00, 0x00, 0x02, 0x06, 0x01, 0x00, 0x04, 0x0b, 0x08, 0x00, 0x01, 0x00, 0x00, 0x00
        /*0020*/ 	.byte	0x00, 0x00, 0x00, 0x00


//--------------------- .nv.info._Z13gpu_array_opsPKfS0_PfS1_S1_S1_i --------------------------
	.section	.nv.info._Z13gpu_array_opsPKfS0_PfS1_S1_S1_i,"",@"SHT_CUDA_INFO"
	.sectionflags	@""
	.align	4


	//----- nvinfo : EIATTR_CUDA_API_VERSION
	.align		4
        /*0000*/ 	.byte	0x04, 0x37
        /*0002*/ 	.short	(.L_9 - .L_8)
.L_8:
        /*0004*/ 	.word	0x00000082


	//----- nvinfo : EIATTR_KPARAM_INFO
	.align		4
.L_9:
        /*0008*/ 	.byte	0x04, 0x17
        /*000a*/ 	.short	(.L_11 - .L_10)
.L_10:
        /*000c*/ 	.word	0x00000000
        /*0010*/ 	.short	0x0006
        /*0012*/ 	.short	0x0030
        /*0014*/ 	.byte	0x00, 0xf0, 0x11, 0x00


	//----- nvinfo : EIATTR_KPARAM_INFO
	.align		4
.L_11:
        /*0018*/ 	.byte	0x04, 0x17
        /*001a*/ 	.short	(.L_13 - .L_12)
.L_12:
        /*001c*/ 	.word	0x00000000
        /*0020*/ 	.short	0x0005
        /*0022*/ 	.short	0x0028
        /*0024*/ 	.byte	0x00, 0xf5, 0x21, 0x00


	//----- nvinfo : EIATTR_KPARAM_INFO
	.align		4
.L_13:
        /*0028*/ 	.byte	0x04, 0x17
        /*002a*/ 	.short	(.L_15 - .L_14)
.L_14:
        /*002c*/ 	.word	0x00000000
        /*0030*/ 	.short	0x0004
        /*0032*/ 	.short	0x0020
        /*0034*/ 	.byte	0x00, 0xf5, 0x21, 0x00


	//----- nvinfo : EIATTR_KPARAM_INFO
	.align		4
.L_15:
        /*0038*/ 	.byte	0x04, 0x17
        /*003a*/ 	.short	(.L_17 - .L_16)
.L_16:
        /*003c*/ 	.word	0x00000000
        /*0040*/ 	.short	0x0003
        /*0042*/ 	.short	0x0018
        /*0044*/ 	.byte	0x00, 0xf5, 0x21, 0x00


	//----- nvinfo : EIATTR_KPARAM_INFO
	.align		4
.L_17:
        /*0048*/ 	.byte	0x04, 0x17
        /*004a*/ 	.short	(.L_19 - .L_18)
.L_18:
        /*004c*/ 	.word	0x00000000
        /*0050*/ 	.short	0x0002
        /*0052*/ 	.short	0x0010
        /*0054*/ 	.byte	0x00, 0xf5, 0x21, 0x00


	//----- nvinfo : EIATTR_KPARAM_INFO
	.align		4
.L_19:
        /*0058*/ 	.byte	0x04, 0x17
        /*005a*/ 	.short	(.L_21 - .L_20)
.L_20:
        /*005c*/ 	.word	0x00000000
        /*0060*/ 	.short	0x0001
        /*0062*/ 	.short	0x0008
        /*0064*/ 	.byte	0x00, 0xf5, 0x21, 0x00


	//----- nvinfo : EIATTR_KPARAM_INFO
	.align		4
.L_21:
        /*0068*/ 	.byte	0x04, 0x17
        /*006a*/ 	.short	(.L_23 - .L_22)
.L_22:
        /*006c*/ 	.word	0x00000000
        /*0070*/ 	.short	0x0000
        /*0072*/ 	.short	0x0000
        /*0074*/ 	.byte	0x00, 0xf5, 0x21, 0x00


	//----- nvinfo : EIATTR_SPARSE_MMA_MASK
	.align		4
.L_23:
        /*0078*/ 	.byte	0x03, 0x50
        /*007a*/ 	.short	0x0000


	//----- nvinfo : EIATTR_MAXREG_COUNT
	.align		4
        /*007c*/ 	.byte	0x03, 0x1b
        /*007e*/ 	.short	0x00ff


	//----- nvinfo : EIATTR_MERCURY_ISA_VERSION
	.align		4
        /*0080*/ 	.byte	0x03, 0x5f
        /*0082*/ 	.short	0x0101


	//----- nvinfo : EIATTR_VRC_CTA_INIT_COUNT
	.align		4
        /*0084*/ 	.byte	0x02, 0x4a
	.zero		1
	.zero		1


	//----- nvinfo : EIATTR_EXIT_INSTR_OFFSETS
	.align		4
        /*0088*/ 	.byte	0x04, 0x1c
        /*008a*/ 	.short	(.L_25 - .L_24)


	//   ....[0]....
.L_24:
        /*008c*/ 	.word	0x00000070


	//   ....[1]....
        /*0090*/ 	.word	0x00000360


	//----- nvinfo : EIATTR_CRS_STACK_SIZE
	.align		4
.L_25:
        /*0094*/ 	.byte	0x04, 0x1e
        /*0096*/ 	.short	(.L_27 - .L_26)
.L_26:
        /*0098*/ 	.word	0x00000000


	//----- nvinfo : EIATTR_CBANK_PARAM_SIZE
	.align		4
.L_27:
        /*009c*/ 	.byte	0x03, 0x19
        /*009e*/ 	.short	0x0034


	//----- nvinfo : EIATTR_PARAM_CBANK
	.align		4
        /*00a0*/ 	.byte	0x04, 0x0a
        /*00a2*/ 	.short	(.L_29 - .L_28)
	.align		4
.L_28:
        /*00a4*/ 	.word	index@(.nv.constant0._Z13gpu_array_opsPKfS0_PfS1_S1_S1_i)
        /*00a8*/ 	.short	0x0380
        /*00aa*/ 	.short	0x0034


	//----- nvinfo : EIATTR_SW_WAR
	.align		4
.L_29:
        /*00ac*/ 	.byte	0x04, 0x36
        /*00ae*/ 	.short	(.L_31 - .L_30)
.L_30:
        /*00b0*/ 	.word	0x00000008
.L_31:


//--------------------- .nv.callgraph             --------------------------
	.section	.nv.callgraph,"",@"SHT_CUDA_CALLGRAPH"
	.align	4
	.sectionentsize	8
	.align		4
        /*0000*/ 	.word	0x00000000
	.align		4
        /*0004*/ 	.word	0xffffffff
	.align		4
        /*0008*/ 	.word	0x00000000
	.align		4
        /*000c*/ 	.word	0xfffffffe
	.align		4
        /*0010*/ 	.word	0x00000000
	.align		4
        /*0014*/ 	.word	0xfffffffd
	.align		4
        /*0018*/ 	.word	0x00000000
	.align		4
        /*001c*/ 	.word	0xfffffffc


//--------------------- .text._Z13gpu_array_opsPKfS0_PfS1_S1_S1_i --------------------------
	.section	.text._Z13gpu_array_opsPKfS0_PfS1_S1_S1_i,"ax",@progbits
	.align	128
        .global         _Z13gpu_array_opsPKfS0_PfS1_S1_S1_i
        .type           _Z13gpu_array_opsPKfS0_PfS1_S1_S1_i,@function
        .size           _Z13gpu_array_opsPKfS0_PfS1_S1_S1_i,(.L_x_15 - _Z13gpu_array_opsPKfS0_PfS1_S1_S1_i)
        .other          _Z13gpu_array_opsPKfS0_PfS1_S1_S1_i,@"STO_CUDA_ENTRY STV_DEFAULT"
_Z13gpu_array_opsPKfS0_PfS1_S1_S1_i:
.text._Z13gpu_array_opsPKfS0_PfS1_S1_S1_i:
[----:B------:R-:W-:Y:S01]  /*0000*/  LDC R1, c[0x0][0x37c] ;  /* 0x0000df00ff017b82 */ /* 0x000fe20000000800 */
[----:B------:R-:W0:Y:S07]  /*0010*/  S2R R3, SR_TID.X ;  /* 0x0000000000037919 */ /* 0x000e2e0000002100 */
[----:B------:R-:W0:Y:S01]  /*0020*/  S2UR UR4, SR_CTAID.X ;  /* 0x00000000000479c3 */ /* 0x000e220000002500 */
[----:B------:R-:W1:Y:S07]  /*0030*/  LDCU UR5, c[0x0][0x3b0] ;  /* 0x00007600ff0577ac */ /* 0x000e6e0008000800 */
[----:B------:R-:W0:Y:S02]  /*0040*/  LDC R2, c[0x0][0x360] ;  /* 0x0000d800ff027b82 */ /* 0x000e240000000800 */
[----:B0-----:R-:W-:-:S05]  /*0050*/  IMAD R2, R2, UR4, R3 ;  /* 0x0000000402027c24 */ /* 0x001fca000f8e0203 */
[----:B-1----:R-:W-:-:S13]  /*0060*/  ISETP.GE.AND P0, PT, R2, UR5, PT ;  /* 0x0000000502007c0c */ /* 0x002fda000bf06270 */
[----:B------:R-:W-:Y:S05]  /*0070*/  @P0 EXIT ;  /* 0x000000000000094d */ /* 0x000fea0003800000 */
[----:B------:R-:W0:Y:S01]  /*0080*/  LDC.64 R4, c[0x0][0x380] ;  /* 0x0000e000ff047b82 */ /* 0x000e220000000a00 */
[----:B------:R-:W1:Y:S07]  /*0090*/  LDCU.64 UR4, c[0x0][0x358] ;  /* 0x00006b00ff0477ac */ /* 0x000e6e0008000a00 */
[----:B------:R-:W2:Y:S08]  /*00a0*/  LDC.64 R6, c[0x0][0x388] ;  /* 0x0000e200ff067b82 */ /* 0x000eb00000000a00 */
[----:B------:R-:W3:Y:S01]  /*00b0*/  LDC.64 R8, c[0x0][0x390] ;  /* 0x0000e400ff087b82 */ /* 0x000ee20000000a00 */
[----:B0-----:R-:W-:-:S07]  /*00c0*/  IMAD.WIDE R4, R2, 0x4, R4 ;  /* 0x0000000402047825 */ /* 0x001fce00078e0204 */
[----:B------:R-:W0:Y:S01]  /*00d0*/  LDC.64 R10, c[0x0][0x398] ;  /* 0x0000e600ff0a7b82 */ /* 0x000e220000000a00 */
[----:B-1----:R-:W4:Y:S01]  /*00e0*/  LDG.E R0, desc[UR4][R4.64] ;  /* 0x0000000404007981 */ /* 0x002f22000c1e1900 */
[----:B--2---:R-:W-:-:S05]  /*00f0*/  IMAD.WIDE R6, R2, 0x4, R6 ;  /* 0x0000000402067825 */ /* 0x004fca00078e0206 */
[----:B------:R-:W4:Y:S01]  /*0100*/  LDG.E R3, desc[UR4][R6.64] ;  /* 0x0000000406037981 */ /* 0x000f22000c1e1900 */
[----:B---3--:R-:W-:-:S04]  /*0110*/  IMAD.WIDE R8, R2, 0x4, R8 ;  /* 0x0000000402087825 */ /* 0x008fc800078e0208 */
[----:B----4-:R-:W-:-:S05]  /*0120*/  FADD R3, R0, R3 ;  /* 0x0000000300037221 */ /* 0x010fca0000000000 */
[----:B------:R1:W-:Y:S04]  /*0130*/  STG.E desc[UR4][R8.64], R3 ;  /* 0x0000000308007986 */ /* 0x0003e8000c101904 */
[----:B------:R-:W2:Y:S04]  /*0140*/  LDG.E R0, desc[UR4][R4.64] ;  /* 0x0000000404007981 */ /* 0x000ea8000c1e1900 */
[----:B------:R-:W2:Y:S01]  /*0150*/  LDG.E R13, desc[UR4][R6.64] ;  /* 0x00000004060d7981 */ /* 0x000ea2000c1e1900 */
[----:B0-----:R-:W-:-:S04]  /*0160*/  IMAD.WIDE R10, R2, 0x4, R10 ;  /* 0x00000004020a7825 */ /* 0x001fc800078e020a */
[----:B--2---:R-:W-:Y:S02]  /*0170*/  FADD R15, R0, -R13 ;  /* 0x8000000d000f7221 */ /* 0x004fe40000000000 */
[----:B------:R-:W0:Y:S03]  /*0180*/  LDC.64 R12, c[0x0][0x3a0] ;  /* 0x0000e800ff0c7b82 */ /* 0x000e260000000a00 */
[----:B------:R2:W-:Y:S04]  /*0190*/  STG.E desc[UR4][R10.64], R15 ;  /* 0x0000000f0a007986 */ /* 0x0005e8000c101904 */
[----:B------:R-:W3:Y:S04]  /*01a0*/  LDG.E R0, desc[UR4][R4.64] ;  /* 0x0000000404007981 */ /* 0x000ee8000c1e1900 */
[----:B------:R-:W3:Y:S01]  /*01b0*/  LDG.E R17, desc[UR4][R6.64] ;  /* 0x0000000406117981 */ /* 0x000ee2000c1e1900 */
[----:B0-----:R-:W-:-:S04]  /*01c0*/  IMAD.WIDE R12, R2, 0x4, R12 ;  /* 0x00000004020c7825 */ /* 0x001fc800078e020c */
[----:B---3--:R-:W-:-:S05]  /*01d0*/  FMUL R17, R0, R17 ;  /* 0x0000001100117220 */ /* 0x008fca0000400000 */
[----:B------:R2:W-:Y:S04]  /*01e0*/  STG.E desc[UR4][R12.64], R17 ;  /* 0x000000110c007986 */ /* 0x0005e8000c101904 */
[----:B-1----:R-:W3:Y:S01]  /*01f0*/  LDG.E R3, desc[UR4][R6.64] ;  /* 0x0000000406037981 */ /* 0x002ee2000c1e1900 */
[----:B------:R-:W-:Y:S01]  /*0200*/  BSSY.RECONVERGENT B0, `(.L_x_0) ;  /* 0x0000012000007945 */ /* 0x000fe20003800200 */
[----:B------:R-:W-:Y:S01]  /*0210*/  IMAD.MOV.U32 R9, RZ, RZ, RZ ;  /* 0x000000ffff097224 */ /* 0x000fe200078e00ff */
[----:B---3--:R-:W-:-:S13]  /*0220*/  FSETP.NEU.AND P0, PT, R3, RZ, PT ;  /* 0x000000ff0300720b */ /* 0x008fda0003f0d000 */
[----:B--2---:R-:W-:Y:S05]  /*0230*/  @!P0 BRA `(.L_x_1) ;  /* 0x0000000000388947 */ /* 0x004fea0003800000 */
[----:B------:R-:W2:Y:S01]  /*0240*/  LDG.E R0, desc[UR4][R4.64] ;  /* 0x0000000404007981 */ /* 0x000ea2000c1e1900 */
[----:B------:R-:W0:Y:S01]  /*0250*/  MUFU.RCP R6, R3 ;  /* 0x0000000300067308 */ /* 0x000e220000001000 */
[----:B------:R-:W-:Y:S01]  /*0260*/  BSSY.RECONVERGENT B1, `(.L_x_1) ;  /* 0x000000b000017945 */ /* 0x000fe20003800200 */
[----:B0-----:R-:W-:-:S04]  /*0270*/  FFMA R7, -R3, R6, 1 ;  /* 0x3f80000003077423 */ /* 0x001fc80000000106 */
[----:B------:R-:W-:Y:S02]  /*0280*/  FFMA R7, R6, R7, R6 ;  /* 0x0000000706077223 */ /* 0x000fe40000000006 */
[----:B--2---:R-:W0:Y:S02]  /*0290*/  FCHK P0, R0, R3 ;  /* 0x0000000300007302 */ /* 0x004e240000000000 */
[----:B------:R-:W-:-:S04]  /*02a0*/  FFMA R6, R0, R7, RZ ;  /* 0x0000000700067223 */ /* 0x000fc800000000ff */
[----:B------:R-:W-:-:S04]  /*02b0*/  FFMA R8, -R3, R6, R0 ;  /* 0x0000000603087223 */ /* 0x000fc80000000100 */
[----:B------:R-:W-:Y:S01]  /*02c0*/  FFMA R9, R7, R8, R6 ;  /* 0x0000000807097223 */ /* 0x000fe20000000006 */
[----:B0-----:R-:W-:Y:S06]  /*02d0*/  @!P0 BRA `(.L_x_2) ;  /* 0x00000000000c8947 */ /* 0x001fec0003800000 */
[----:B------:R-:W-:-:S07]  /*02e0*/  MOV R4, 0x300 ;  /* 0x0000030000047802 */ /* 0x000fce0000000f00 */
[----:B------:R-:W-:Y:S05]  /*02f0*/  CALL.REL.NOINC `($__internal_0_$__cuda_sm3x_div_rn_noftz_f32_slowpath) ;  /* 0x00000000001c7944 */ /* 0x000fea0003c00000 */
[----:B------:R-:W-:-:S07]  /*0300*/  IMAD.MOV.U32 R9, RZ, RZ, R0 ;  /* 0x000000ffff097224 */ /* 0x000fce00078e0000 */
.L_x_2:
[----:B------:R-:W-:Y:S05]  /*0310*/  BSYNC.RECONVERGENT B1 ;  /* 0x0000000000017941 */ /* 0x000fea0003800200 */
.L_x_1:
[----:B------:R-:W-:Y:S05]  /*0320*/  BSYNC.RECONVERGENT B0 ;  /* 0x0000000000007941 */ /* 0x000fea0003800200 */
.L_x_0:
[----:B------:R-:W0:Y:S02]  /*0330*/  LDC.64 R4, c[0x0][0x3a8] ;  /* 0x0000ea00ff047b82 */ /* 0x000e240000000a00 */
[----:B0-----:R-:W-:-:S05]  /*0340*/  IMAD.WIDE R2, R2, 0x4, R4 ;  /* 0x0000000402027825 */ /* 0x001fca00078e0204 */
[----:B------:R-:W-:Y:S01]  /*0350*/  STG.E desc[UR4][R2.64], R9 ;  /* 0x0000000902007986 */ /* 0x000fe2000c101904 */
[----:B------:R-:W-:Y:S05]  /*0360*/  EXIT ;  /* 0x000000000000794d */ /* 0x000fea0003800000 */
        .weak           $__internal_0_$__cuda_sm3x_div_rn_noftz_f32_slowpath
        .type           $__internal_0_$__cuda_sm3x_div_rn_noftz_f32_slowpath,@function
        .size           $__internal_0_$__cuda_sm3x_div_rn_noftz_f32_slowpath,(.L_x_15 - $__internal_0_$__cuda_sm3x_div_rn_noftz_f32_slowpath)
$__internal_0_$__cuda_sm3x_div_rn_noftz_f32_slowpath:
[--C-:B------:R-:W-:Y:S01]  /*0370*/  SHF.R.U32.HI R6, RZ, 0x17, R3.reuse ;  /* 0x00000017ff067819 */ /* 0x100fe20000011603 */
[----:B------:R-:W-:Y:S01]  /*0380*/  BSSY.RECONVERGENT B2, `(.L_x_3) ;  /* 0x0000064000027945 */ /* 0x000fe20003800200 */
[--C-:B------:R-:W-:Y:S01]  /*0390*/  SHF.R.U32.HI R5, RZ, 0x17, R0.reuse ;  /* 0x00000017ff057819 */ /* 0x100fe20000011600 */
[----:B------:R-:W-:Y:S01]  /*03a0*/  IMAD.MOV.U32 R7, RZ, RZ, R0 ;  /* 0x000000ffff077224 */ /* 0x000fe200078e0000 */
[----:B------:R-:W-:Y:S01]  /*03b0*/  LOP3.LUT R6, R6, 0xff, RZ, 0xc0, !PT ;  /* 0x000000ff06067812 */ /* 0x000fe200078ec0ff */
[----:B------:R-:W-:Y:S01]  /*03c0*/  IMAD.MOV.U32 R8, RZ, RZ, R3 ;  /* 0x000000ffff087224 */ /* 0x000fe200078e0003 */
[----:B------:R-:W-:-:S03]  /*03d0*/  LOP3.LUT R5, R5, 0xff, RZ, 0xc0, !PT ;  /* 0x000000ff05057812 */ /* 0x000fc600078ec0ff */
[----:B------:R-:W-:Y:S02]  /*03e0*/  VIADD R11, R6, 0xffffffff ;  /* 0xffffffff060b7836 */ /* 0x000fe40000000000 */
[----:B------:R-:W-:-:S03]  /*03f0*/  VIADD R10, R5, 0xffffffff ;  /* 0xffffffff050a7836 */ /* 0x000fc60000000000 */
[----:B------:R-:W-:-:S04]  /*0400*/  ISETP.GT.U32.AND P0, PT, R11, 0xfd, PT ;  /* 0x000000fd0b00780c */ /* 0x000fc80003f04070 */
[----:B------:R-:W-:-:S13]  /*0410*/  ISETP.GT.U32.OR P0, PT, R10, 0xfd, P0 ;  /* 0x000000fd0a00780c */ /* 0x000fda0000704470 */
[----:B------:R-:W-:Y:S01]  /*0420*/  @!P0 IMAD.MOV.U32 R9, RZ, RZ, RZ ;  /* 0x000000ffff098224 */ /* 0x000fe200078e00ff */
[----:B------:R-:W-:Y:S06]  /*0430*/  @!P0 BRA `(.L_x_4) ;  /* 0x00000000005c8947 */ /* 0x000fec0003800000 */
[----:B------:R-:W-:Y:S02]  /*0440*/  FSETP.GTU.FTZ.AND P0, PT, |R0|, +INF , PT ;  /* 0x7f8000000000780b */ /* 0x000fe40003f1c200 */
[----:B------:R-:W-:-:S04]  /*0450*/  FSETP.GTU.FTZ.AND P1, PT, |R3|, +INF , PT ;  /* 0x7f8000000300780b */ /* 0x000fc80003f3c200 */
[----:B------:R-:W-:-:S13]  /*0460*/  PLOP3.LUT P0, PT, P0, P1, PT, 0xf8, 0x8f ;  /* 0x00000000008f781c */ /* 0x000fda0000703f70 */
[----:B------:R-:W-:Y:S05]  /*0470*/  @P0 BRA `(.L_x_5) ;  /* 0x00000004004c0947 */ /* 0x000fea0003800000 */
[----:B------:R-:W-:-:S13]  /*0480*/  LOP3.LUT P0, RZ, R8, 0x7fffffff, R7, 0xc8, !PT ;  /* 0x7fffffff08ff7812 */ /* 0x000fda000780c807 */
[----:B------:R-:W-:Y:S05]  /*0490*/  @!P0 BRA `(.L_x_6) ;  /* 0x00000004003c8947 */ /* 0x000fea0003800000 */
[C---:B------:R-:W-:Y:S02]  /*04a0*/  FSETP.NEU.FTZ.AND P2, PT, |R0|.reuse, +INF , PT ;  /* 0x7f8000000000780b */ /* 0x040fe40003f5d200 */
[----:B------:R-:W-:Y:S02]  /*04b0*/  FSETP.NEU.FTZ.AND P1, PT, |R3|, +INF , PT ;  /* 0x7f8000000300780b */ /* 0x000fe40003f3d200 */
[----:B------:R-:W-:-:S11]  /*04c0*/  FSETP.NEU.FTZ.AND P0, PT, |R0|, +INF , PT ;  /* 0x7f8000000000780b */ /* 0x000fd60003f1d200 */
[----:B------:R-:W-:Y:S05]  /*04d0*/  @!P1 BRA !P2, `(.L_x_6) ;  /* 0x00000004002c9947 */ /* 0x000fea0005000000 */
[----:B------:R-:W-:-:S04]  /*04e0*/  LOP3.LUT P2, RZ, R7, 0x7fffffff, RZ, 0xc0, !PT ;  /* 0x7fffffff07ff7812 */ /* 0x000fc8000784c0ff */
[----:B------:R-:W-:-:S13]  /*04f0*/  PLOP3.LUT P1, PT, P1, P2, PT, 0x2f, 0xf2 ;  /* 0x0000000000f2781c */ /* 0x000fda0000f24577 */
[----:B------:R-:W-:Y:S05]  /*0500*/  @P1 BRA `(.L_x_7) ;  /* 0x0000000400181947 */ /* 0x000fea0003800000 */
[----:B------:R-:W-:-:S04]  /*0510*/  LOP3.LUT P1, RZ, R8, 0x7fffffff, RZ, 0xc0, !PT ;  /* 0x7fffffff08ff7812 */ /* 0x000fc8000782c0ff */
[----:B------:R-:W-:-:S13]  /*0520*/  PLOP3.LUT P0, PT, P0, P1, PT, 0x2f, 0xf2 ;  /* 0x0000000000f2781c */ /* 0x000fda0000702577 */
[----:B------:R-:W-:Y:S05]  /*0530*/  @P0 BRA `(.L_x_8) ;  /* 0x0000000400000947 */ /* 0x000fea0003800000 */
[----:B------:R-:W-:Y:S02]  /*0540*/  ISETP.GE.AND P0, PT, R10, RZ, PT ;  /* 0x000000ff0a00720c */ /* 0x000fe40003f06270 */
[----:B------:R-:W-:-:S11]  /*0550*/  ISETP.GE.AND P1, PT, R11, RZ, PT ;  /* 0x000000ff0b00720c */ /* 0x000fd60003f26270 */
[----:B------:R-:W-:Y:S02]  /*0560*/  @P0 IMAD.MOV.U32 R9, RZ, RZ, RZ ;  /* 0x000000ffff090224 */ /* 0x000fe400078e00ff */
[----:B------:R-:W-:Y:S01]  /*0570*/  @!P0 FFMA R7, R0, 1.84467440737095516160e+19, RZ ;  /* 0x5f80000000078823 */ /* 0x000fe200000000ff */
[----:B------:R-:W-:Y:S02]  /*0580*/  @!P0 IMAD.MOV.U32 R9, RZ, RZ, -0x40 ;  /* 0xffffffc0ff098424 */ /* 0x000fe400078e00ff */
[----:B------:R-:W-:Y:S02]  /*0590*/  @!P1 FFMA R8, R3, 1.84467440737095516160e+19, RZ ;  /* 0x5f80000003089823 */ /* 0x000fe400000000ff */
[----:B------:R-:W-:-:S07]  /*05a0*/  @!P1 VIADD R9, R9, 0x40 ;  /* 0x0000004009099836 */ /* 0x000fce0000000000 */
.L_x_4:
[----:B------:R-:W-:Y:S01]  /*05b0*/  LEA R3, R6, 0xc0800000, 0x17 ;  /* 0xc080000006037811 */ /* 0x000fe200078eb8ff */
[----:B------:R-:W-:Y:S01]  /*05c0*/  VIADD R5, R5, 0xffffff81 ;  /* 0xffffff8105057836 */ /* 0x000fe20000000000 */
[----:B------:R-:W-:Y:S03]  /*05d0*/  BSSY.RECONVERGENT B3, `(.L_x_9) ;  /* 0x0000035000037945 */ /* 0x000fe60003800200 */
[----:B------:R-:W-:Y:S01]  /*05e0*/  IMAD.IADD R3, R8, 0x1, -R3 ;  /* 0x0000000108037824 */ /* 0x000fe200078e0a03 */
[C---:B------:R-:W-:Y:S01]  /*05f0*/  IADD3 R6, PT, PT, R5.reuse, 0x7f, -R6 ;  /* 0x0000007f05067810 */ /* 0x040fe20007ffe806 */
[----:B------:R-:W-:Y:S02]  /*0600*/  IMAD R0, R5, -0x800000, R7 ;  /* 0xff80000005007824 */ /* 0x000fe400078e0207 */
[----:B------:R-:W0:Y:S01]  /*0610*/  MUFU.RCP R8, R3 ;  /* 0x0000000300087308 */ /* 0x000e220000001000 */
[----:B------:R-:W-:Y:S01]  /*0620*/  FADD.FTZ R11, -R3, -RZ ;  /* 0x800000ff030b7221 */ /* 0x000fe20000010100 */
[----:B------:R-:W-:-:S03]  /*0630*/  IMAD.IADD R6, R6, 0x1, R9 ;  /* 0x0000000106067824 */ /* 0x000fc600078e0209 */
[----:B0-----:R-:W-:-:S04]  /*0640*/  FFMA R13, R8, R11, 1 ;  /* 0x3f800000080d7423 */ /* 0x001fc8000000000b */
[----:B------:R-:W-:-:S04]  /*0650*/  FFMA R10, R8, R13, R8 ;  /* 0x0000000d080a7223 */ /* 0x000fc80000000008 */
[----:B------:R-:W-:-:S04]  /*0660*/  FFMA R7, R0, R10, RZ ;  /* 0x0000000a00077223 */ /* 0x000fc800000000ff */
[----:B------:R-:W-:-:S04]  /*0670*/  FFMA R8, R11, R7, R0 ;  /* 0x000000070b087223 */ /* 0x000fc80000000000 */
[----:B------:R-:W-:-:S04]  /*0680*/  FFMA R7, R10, R8, R7 ;  /* 0x000000080a077223 */ /* 0x000fc80000000007 */
[----:B------:R-:W-:-:S04]  /*0690*/  FFMA R8, R11, R7, R0 ;  /* 0x000000070b087223 */ /* 0x000fc80000000000 */
[----:B------:R-:W-:-:S05]  /*06a0*/  FFMA R0, R10, R8, R7 ;  /* 0x000000080a007223 */ /* 0x000fca0000000007 */
[----:B------:R-:W-:-:S04]  /*06b0*/  SHF.R.U32.HI R3, RZ, 0x17, R0 ;  /* 0x00000017ff037819 */ /* 0x000fc80000011600 */
[----:B------:R-:W-:-:S05]  /*06c0*/  LOP3.LUT R3, R3, 0xff, RZ, 0xc0, !PT ;  /* 0x000000ff03037812 */ /* 0x000fca00078ec0ff */
[----:B------:R-:W-:-:S04]  /*06d0*/  IMAD.IADD R9, R3, 0x1, R6 ;  /* 0x0000000103097824 */ /* 0x000fc800078e0206 */
[----:B------:R-:W-:-:S05]  /*06e0*/  VIADD R3, R9, 0xffffffff ;  /* 0xffffffff09037836 */ /* 0x000fca0000000000 */
[----:B------:R-:W-:-:S13]  /*06f0*/  ISETP.GE.U32.AND P0, PT, R3, 0xfe, PT ;  /* 0x000000fe0300780c */ /* 0x000fda0003f06070 */
[----:B------:R-:W-:Y:S05]  /*0700*/  @!P0 BRA `(.L_x_10) ;  /* 0x0000000000808947 */ /* 0x000fea0003800000 */
[----:B------:R-:W-:-:S13]  /*0710*/  ISETP.GT.AND P0, PT, R9, 0xfe, PT ;  /* 0x000000fe0900780c */ /* 0x000fda0003f04270 */
[----:B------:R-:W-:Y:S05]  /*0720*/  @P0 BRA `(.L_x_11) ;  /* 0x00000000006c0947 */ /* 0x000fea0003800000 */
[----:B------:R-:W-:-:S13]  /*0730*/  ISETP.GE.AND P0, PT, R9, 0x1, PT ;  /* 0x000000010900780c */ /* 0x000fda0003f06270 */
[----:B------:R-:W-:Y:S05]  /*0740*/  @P0 BRA `(.L_x_12) ;  /* 0x0000000000740947 */ /* 0x000fea0003800000 */
[----:B------:R-:W-:Y:S02]  /*0750*/  ISETP.GE.AND P0, PT, R9, -0x18, PT ;  /* 0xffffffe80900780c */ /* 0x000fe40003f06270 */
[----:B------:R-:W-:-:S11]  /*0760*/  LOP3.LUT R0, R0, 0x80000000, RZ, 0xc0, !PT ;  /* 0x8000000000007812 */ /* 0x000fd600078ec0ff */
[----:B------:R-:W-:Y:S05]  /*0770*/  @!P0 BRA `(.L_x_12) ;  /* 0x0000000000688947 */ /* 0x000fea0003800000 */
[CCC-:B------:R-:W-:Y:S01]  /*0780*/  FFMA.RZ R3, R10.reuse, R8.reuse, R7.reuse ;  /* 0x000000080a037223 */ /* 0x1c0fe2000000c007 */
[CCC-:B------:R-:W-:Y:S01]  /*0790*/  FFMA.RM R6, R10.reuse, R8.reuse, R7.reuse ;  /* 0x000000080a067223 */ /* 0x1c0fe20000004007 */
[C---:B------:R-:W-:Y:S02]  /*07a0*/  ISETP.NE.AND P2, PT, R9.reuse, RZ, PT ;  /* 0x000000ff0900720c */ /* 0x040fe40003f45270 */
[----:B------:R-:W-:Y:S02]  /*07b0*/  ISETP.NE.AND P1, PT, R9, RZ, PT ;  /* 0x000000ff0900720c */ /* 0x000fe40003f25270 */
[----:B------:R-:W-:Y:S01]  /*07c0*/  LOP3.LUT R5, R3, 0x7fffff, RZ, 0xc0, !PT ;  /* 0x007fffff03057812 */ /* 0x000fe200078ec0ff */
[----:B------:R-:W-:Y:S01]  /*07d0*/  FFMA.RP R3, R10, R8, R7 ;  /* 0x000000080a037223 */ /* 0x000fe20000008007 */
[----:B------:R-:W-:Y:S02]  /*07e0*/  VIADD R8, R9, 0x20 ;  /* 0x0000002009087836 */ /* 0x000fe40000000000 */
[----:B------:R-:W-:Y:S01]  /*07f0*/  LOP3.LUT R5, R5, 0x800000, RZ, 0xfc, !PT ;  /* 0x0080000005057812 */ /* 0x000fe200078efcff */
[----:B------:R-:W-:Y:S01]  /*0800*/  IMAD.MOV R7, RZ, RZ, -R9 ;  /* 0x000000ffff077224 */ /* 0x000fe200078e0a09 */
[----:B------:R-:W-:-:S02]  /*0810*/  FSETP.NEU.FTZ.AND P0, PT, R3, R6, PT ;  /* 0x000000060300720b */ /* 0x000fc40003f1d000 */
[----:B------:R-:W-:Y:S02]  /*0820*/  SHF.L.U32 R8, R5, R8, RZ ;  /* 0x0000000805087219 */ /* 0x000fe400000006ff */
[----:B------:R-:W-:Y:S02]  /*0830*/  SEL R6, R7, RZ, P2 ;  /* 0x000000ff07067207 */ /* 0x000fe40001000000 */
[----:B------:R-:W-:Y:S02]  /*0840*/  ISETP.NE.AND P1, PT, R8, RZ, P1 ;  /* 0x000000ff0800720c */ /* 0x000fe40000f25270 */
[----:B------:R-:W-:Y:S02]  /*0850*/  SHF.R.U32.HI R6, RZ, R6, R5 ;  /* 0x00000006ff067219 */ /* 0x000fe40000011605 */
[----:B------:R-:W-:Y:S02]  /*0860*/  PLOP3.LUT P0, PT, P0, P1, PT, 0xf8, 0x8f ;  /* 0x00000000008f781c */ /* 0x000fe40000703f70 */
[----:B------:R-:W-:-:S02]  /*0870*/  SHF.R.U32.HI R8, RZ, 0x1, R6 ;  /* 0x00000001ff087819 */ /* 0x000fc40000011606 */
[----:B------:R-:W-:-:S04]  /*0880*/  SEL R3, RZ, 0x1, !P0 ;  /* 0x00000001ff037807 */ /* 0x000fc80004000000 */
[----:B------:R-:W-:-:S04]  /*0890*/  LOP3.LUT R3, R3, 0x1, R8, 0xf8, !PT ;  /* 0x0000000103037812 */ /* 0x000fc800078ef808 */
[----:B------:R-:W-:-:S05]  /*08a0*/  LOP3.LUT R3, R3, R6, RZ, 0xc0, !PT ;  /* 0x0000000603037212 */ /* 0x000fca00078ec0ff */
[----:B------:R-:W-:-:S05]  /*08b0*/  IMAD.IADD R3, R8, 0x1, R3 ;  /* 0x0000000108037824 */ /* 0x000fca00078e0203 */
[----:B------:R-:W-:Y:S01]  /*08c0*/  LOP3.LUT R0, R3, R0, RZ, 0xfc, !PT ;  /* 0x0000000003007212 */ /* 0x000fe200078efcff */
[----:B------:R-:W-:Y:S06]  /*08d0*/  BRA `(.L_x_12) ;  /* 0x0000000000107947 */ /* 0x000fec0003800000 */
.L_x_11:
[----:B------:R-:W-:-:S04]  /*08e0*/  LOP3.LUT R0, R0, 0x80000000, RZ, 0xc0, !PT ;  /* 0x8000000000007812 */ /* 0x000fc800078ec0ff */
[----:B------:R-:W-:Y:S01]  /*08f0*/  LOP3.LUT R0, R0, 0x7f800000, RZ, 0xfc, !PT ;  /* 0x7f80000000007812 */ /* 0x000fe200078efcff */
[----:B------:R-:W-:Y:S06]  /*0900*/  BRA `(.L_x_12) ;  /* 0x0000000000047947 */ /* 0x000fec0003800000 */
.L_x_10:
[----:B------:R-:W-:-:S07]  /*0910*/  IMAD R0, R6, 0x800000, R0 ;  /* 0x0080000006007824 */ /* 0x000fce00078e0200 */
.L_x_12:
[----:B------:R-:W-:Y:S05]  /*0920*/  BSYNC.RECONVERGENT B3 ;  /* 0x0000000000037941 */ /* 0x000fea0003800200 */
.L_x_9:
[----:B------:R-:W-:Y:S05]  /*0930*/  BRA `(.L_x_13) ;  /* 0x0000000000207947 */ /* 0x000fea0003800000 */
.L_x_8:
[----:B------:R-:W-:-:S04]  /*0940*/  LOP3.LUT R0, R8, 0x80000000, R7, 0x48, !PT ;  /* 0x8000000008007812 */ /* 0x000fc800078e4807 */
[----:B------:R-:W-:Y:S01]  /*0950*/  LOP3.LUT R0, R0, 0x7f800000, RZ, 0xfc, !PT ;  /* 0x7f80000000007812 */ /* 0x000fe200078efcff */
[----:B------:R-:W-:Y:S06]  /*0960*/  BRA `(.L_x_13) ;  /* 0x0000000000147947 */ /* 0x000fec0003800000 */
.L_x_7:
[----:B------:R-:W-:Y:S01]  /*0970*/  LOP3.LUT R0, R8, 0x80000000, R7, 0x48, !PT ;  /* 0x8000000008007812 */ /* 0x000fe200078e4807 */
[----:B------:R-:W-:Y:S06]  /*0980*/  BRA `(.L_x_13) ;  /* 0x00000000000c7947 */ /* 0x000fec0003800000 */
.L_x_6:
[----:B------:R-:W0:Y:S01]  /*0990*/  MUFU.RSQ R0, -QNAN ;  /* 0xffc0000000007908 */ /* 0x000e220000001400 */
[----:B------:R-:W-:Y:S05]  /*09a0*/  BRA `(.L_x_13) ;  /* 0x0000000000047947 */ /* 0x000fea0003800000 */
.L_x_5:
[----:B------:R-:W-:-:S07]  /*09b0*/  FADD.FTZ R0, R0, R3 ;  /* 0x0000000300007221 */ /* 0x000fce0000010000 */
.L_x_13:
[----:B------:R-:W-:Y:S05]  /*09c0*/  BSYNC.RECONVERGENT B2 ;  /* 0x0000000000027941 */ /* 0x000fea0003800200 */
.L_x_3:
[----:B------:R-:W-:-:S04]  /*09d0*/  IMAD.MOV.U32 R5, RZ, RZ, 0x0 ;  /* 0x00000000ff057424 */ /* 0x000fc800078e00ff */
[----:B0-----:R-:W-:Y:S05]  /*09e0*/  RET.REL.NODEC R4 `(_Z13gpu_array_opsPKfS0_PfS1_S1_S1_i) ;  /* 0xfffffff404847950 */ /* 0x001fea0003c3ffff */
.L_x_14:
[----:B------:R-:W-:-:S00]  /*09f0*/  BRA `(.L_x_14) ;  /* 0xfffffffc00fc7947 */ /* 0x000fc0000383ffff */
[----:B------:R-:W-:-:S00]  /*0a00*/  NOP ;  /* 0x0000000000007918 */ /* 0x000fc00000000000 */
[----:B------:R-:W-:-:S00]  /*0a10*/  NOP ;  /* 0x0000000000007918 */ /* 0x000fc00000000000 */
[----:B------:R-:W-:-:S00]  /*0a20*/  NOP ;  /* 0x0000000000007918 */ /* 0x000fc00000000000 */
[----:B------:R-:W-:-:S00]  /*0a30*/  NOP ;  /* 0x0000000000007918 */ /* 0x000fc00000000000 */
[----:B------:R-:W-:-:S00]  /*0a40*/  NOP ;  /* 0x0000000000007918 */ /* 0x000fc00000000000 */
[----:B------:R-:W-:-:S00]  /*0a50*/  NOP ;  /* 0x0000000000007918 */ /* 0x000fc00000000000 */
[----:B------:R-:W-:-:S00]  /*0a60*/  NOP ;  /* 0x0000000000007918 */ /* 0x000fc00000000000 */
[----:B------:R-:W-:-:S00]  /*0a70*/  NOP ;  /* 0x0000000000007918 */ /* 0x000fc00000000000 */
.L_x_15:


//--------------------- .nv.shared.reserved.0     --------------------------
	.section	.nv.shared.reserved.0,"aw",@nobits
	.weak		__nv_reservedSMEM_offset_0_alias
	.size		__nv_reservedSMEM_offset_0_alias, 0, 64
	.other		__nv_reservedSMEM_offset_0_alias,@"STO_CUDA_RESERVED_SHARED STV_DEFAULT"
__nv_reservedSMEM_offset_0_alias:
	.zero		0
	.zero		64


//--------------------- .nv.constant0._Z13gpu_array_opsPKfS0_PfS1_S1_S1_i --------------------------
	.section	.nv.constant0._Z13gpu_array_opsPKfS0_PfS1_S1_S1_i,"a",@progbits
	.sectionflags	@""
	.align	4
.nv.constant0._Z13gpu_array_opsPKfS0_PfS1_S1_S1_i:
	.zero		948


//--------------------- SYMBOLS --------------------------

	.type		.nv.reservedSmem.offset0,@object
	.size		.nv.reservedSmem.offset0,0x4
